//
// Generated by NVIDIA NVVM Compiler
//
// Compiler Build ID: CL-36424714
// Cuda compilation tools, release 13.0, V13.0.88
// Based on NVVM 20.0.0
//

.version 9.0
.target sm_100
.address_size 64

	// .globl	_Z9matrixAddPKfS0_Pfi

.visible .entry _Z9matrixAddPKfS0_Pfi(
	.param .u64 .ptr .align 1 _Z9matrixAddPKfS0_Pfi_param_0,
	.param .u64 .ptr .align 1 _Z9matrixAddPKfS0_Pfi_param_1,
	.param .u64 .ptr .align 1 _Z9matrixAddPKfS0_Pfi_param_2,
	.param .u32 _Z9matrixAddPKfS0_Pfi_param_3
)
{
	.reg .b32 	%r<11>;
	.reg .b32 	%f<4>;
	.reg .b64 	%rd<11>;

	ld.param.u64 	%rd1, [_Z9matrixAddPKfS0_Pfi_param_0];
	ld.param.u64 	%rd2, [_Z9matrixAddPKfS0_Pfi_param_1];
	ld.param.u64 	%rd3, [_Z9matrixAddPKfS0_Pfi_param_2];
	ld.param.u32 	%r1, [_Z9matrixAddPKfS0_Pfi_param_3];
	cvta.to.global.u64 	%rd4, %rd3;
	cvta.to.global.u64 	%rd5, %rd2;
	cvta.to.global.u64 	%rd6, %rd1;
	mov.u32 	%r2, %ntid.y;
	mov.u32 	%r3, %ctaid.y;
	mov.u32 	%r4, %tid.y;
	mad.lo.s32 	%r5, %r2, %r3, %r4;
	mov.u32 	%r6, %ntid.x;
	mov.u32 	%r7, %ctaid.x;
	mov.u32 	%r8, %tid.x;
	mad.lo.s32 	%r9, %r6, %r7, %r8;
	mad.lo.s32 	%r10, %r1, %r5, %r9;
	mul.wide.s32 	%rd7, %r10, 4;
	add.s64 	%rd8, %rd6, %rd7;
	ld.global.f32 	%f1, [%rd8];
	add.s64 	%rd9, %rd5, %rd7;
	ld.global.f32 	%f2, [%rd9];
	add.f32 	%f3, %f1, %f2;
	add.s64 	%rd10, %rd4, %rd7;
	st.global.f32 	[%rd10], %f3;
	ret;

}


// ===== COMPILED SASS (sm_100) =====

	.target	sm_100

	.elftype	@"ET_EXEC"


//--------------------- .note.nv.tkinfo           --------------------------
	.section	.note.nv.tkinfo,"",@"SHT_NOTE"
	.sectionflags	@"SHF_NOTE_NV_TKINFO"
	.tkinfo
        /*0018*/ 	.word	0x00000002
        /*0030*/ 	.string	""
        /*0030*/ 	.string	"ptxas"
        /*0030*/ 	.string	"Cuda compilation tools, release 13.0, V13.0.88"
        /*0030*/ 	.string	"Build cuda_13.0.r13.0/compiler.36424714_0"
        /*0030*/ 	.string	"-arch sm_100 -m 64 "



//--------------------- .note.nv.cuinfo           --------------------------
	.section	.note.nv.cuinfo,"",@"SHT_NOTE"
	.sectionflags	@"SHF_NOTE_NV_CUINFO"
        /*0018*/ 	.short	0x0002
        /*001a*/ 	.short	0x0064
        /*001c*/ 	.short	0x0082
	.zero		2


//--------------------- .nv.info                  --------------------------
	.section	.nv.info,"",@"SHT_CUDA_INFO"
	.align	4


	//----- nvinfo : EIATTR_REGCOUNT
	.align		4
        /*0000*/ 	.byte	0x04, 0x2f
        /*0002*/ 	.short	(.L_1 - .L_0)
	.align		4
.L_0:
        /*0004*/ 	.word	index@(_Z9matrixAddPKfS0_Pfi)
        /*0008*/ 	.word	0x0000000c


	//----- nvinfo : EIATTR_FRAME_SIZE
	.align		4
.L_1:
        /*000c*/ 	.byte	0x04, 0x11
        /*000e*/ 	.short	(.L_3 - .L_2)
	.align		4
.L_2:
        /*0010*/ 	.word	index@(_Z9matrixAddPKfS0_Pfi)
        /*0014*/ 	.word	0x00000000


	//----- nvinfo : EIATTR_MIN_STACK_SIZE
	.align		4
.L_3:
        /*0018*/ 	.byte	0x04, 0x12
        /*001a*/ 	.short	(.L_5 - .L_4)
	.align		4
.L_4:
        /*001c*/ 	.word	index@(_Z9matrixAddPKfS0_Pfi)
        /*0020*/ 	.word	0x00000000
.L_5:


//--------------------- .nv.compat                --------------------------
	.section	.nv.compat,"",@"SHT_CUDA_COMPAT_INFO"
	.align	4
        /*0000*/ 	.byte	0x02, 0x09, 0x00, 0x00, 0x02, 0x02, 0x01, 0x00, 0x02, 0x05, 0x05, 0x00, 0x03, 0x07, 0x01, 0x01
        /*0010*/ 	.byte	0x02, 0x03, 0x00, 0x00, 0x02, 0x06, 0x01, 0x00, 0x04, 0x0b, 0x08, 0x00, 0x09, 0x00, 0x00, 0x00
        /*0020*/ 	.byte	0x00, 0x00, 0x00, 0x00


//--------------------- .nv.info._Z9matrixAddPKfS0_Pfi --------------------------
	.section	.nv.info._Z9matrixAddPKfS0_Pfi,"",@"SHT_CUDA_INFO"
	.sectionflags	@""
	.align	4


	//----- nvinfo : EIATTR_CUDA_API_VERSION
	.align		4
        /*0000*/ 	.byte	0x04, 0x37
        /*0002*/ 	.short	(.L_7 - .L_6)
.L_6:
        /*0004*/ 	.word	0x00000082


	//----- nvinfo : EIATTR_KPARAM_INFO
	.align		4
.L_7:
        /*0008*/ 	.byte	0x04, 0x17
        /*000a*/ 	.short	(.L_9 - .L_8)
.L_8:
        /*000c*/ 	.word	0x00000000
        /*0010*/ 	.short	0x0003
        /*0012*/ 	.short	0x0018
        /*0014*/ 	.byte	0x00, 0xf0, 0x11, 0x00


	//----- nvinfo : EIATTR_KPARAM_INFO
	.align		4
.L_9:
        /*0018*/ 	.byte	0x04, 0x17
        /*001a*/ 	.short	(.L_11 - .L_10)
.L_10:
        /*001c*/ 	.word	0x00000000
        /*0020*/ 	.short	0x0002
        /*0022*/ 	.short	0x0010
        /*0024*/ 	.byte	0x00, 0xf5, 0x21, 0x00


	//----- nvinfo : EIATTR_KPARAM_INFO
	.align		4
.L_11:
        /*0028*/ 	.byte	0x04, 0x17
        /*002a*/ 	.short	(.L_13 - .L_12)
.L_12:
        /*002c*/ 	.word	0x00000000
        /*0030*/ 	.short	0x0001
        /*0032*/ 	.short	0x0008
        /*0034*/ 	.byte	0x00, 0xf5, 0x21, 0x00


	//----- nvinfo : EIATTR_KPARAM_INFO
	.align		4
.L_13:
        /*0038*/ 	.byte	0x04, 0x17
        /*003a*/ 	.short	(.L_15 - .L_14)
.L_14:
        /*003c*/ 	.word	0x00000000
        /*0040*/ 	.short	0x0000
        /*0042*/ 	.short	0x0000
        /*0044*/ 	.byte	0x00, 0xf5, 0x21, 0x00


	//----- nvinfo : EIATTR_SPARSE_MMA_MASK
	.align		4
.L_15:
        /*0048*/ 	.byte	0x03, 0x50
        /*004a*/ 	.short	0x0000


	//----- nvinfo : EIATTR_MAXREG_COUNT
	.align		4
        /*004c*/ 	.byte	0x03, 0x1b
        /*004e*/ 	.short	0x00ff


	//----- nvinfo : EIATTR_MERCURY_ISA_VERSION
	.align		4
        /*0050*/ 	.byte	0x03, 0x5f
        /*0052*/ 	.short	0x0101


	//----- nvinfo : EIATTR_VRC_CTA_INIT_COUNT
	.align		4
        /*0054*/ 	.byte	0x02, 0x4a
	.zero		1
	.zero		1


	//----- nvinfo : EIATTR_EXIT_INSTR_OFFSETS
	.align		4
        /*0058*/ 	.byte	0x04, 0x1c
        /*005a*/ 	.short	(.L_17 - .L_16)


	//   ....[0]....
.L_16:
        /*005c*/ 	.word	0x00000160


	//----- nvinfo : EIATTR_CBANK_PARAM_SIZE
	.align		4
.L_17:
        /*0060*/ 	.byte	0x03, 0x19
        /*0062*/ 	.short	0x001c


	//----- nvinfo : EIATTR_PARAM_CBANK
	.align		4
        /*0064*/ 	.byte	0x04, 0x0a
        /*0066*/ 	.short	(.L_19 - .L_18)
	.align		4
.L_18:
        /*0068*/ 	.word	index@(.nv.constant0._Z9matrixAddPKfS0_Pfi)
        /*006c*/ 	.short	0x0380
        /*006e*/ 	.short	0x001c


	//----- nvinfo : EIATTR_SW_WAR
	.align		4
.L_19:
        /*0070*/ 	.byte	0x04, 0x36
        /*0072*/ 	.short	(.L_21 - .L_20)
.L_20:
        /*0074*/ 	.word	0x00000008
.L_21:


//--------------------- .nv.callgraph             --------------------------
	.section	.nv.callgraph,"",@"SHT_CUDA_CALLGRAPH"
	.align	4
	.sectionentsize	8
	.align		4
        /*0000*/ 	.word	0x00000000
	.align		4
        /*0004*/ 	.word	0xffffffff
	.align		4
        /*0008*/ 	.word	0x00000000
	.align		4
        /*000c*/ 	.word	0xfffffffe
	.align		4
        /*0010*/ 	.word	0x00000000
	.align		4
        /*0014*/ 	.word	0xfffffffd
	.align		4
        /*0018*/ 	.word	0x00000000
	.align		4
        /*001c*/ 	.word	0xfffffffc


//--------------------- .text._Z9matrixAddPKfS0_Pfi --------------------------
	.section	.text._Z9matrixAddPKfS0_Pfi,"ax",@progbits
	.align	128
        .global         _Z9matrixAddPKfS0_Pfi
        .type           _Z9matrixAddPKfS0_Pfi,@function
        .size           _Z9matrixAddPKfS0_Pfi,(.L_x_1 - _Z9matrixAddPKfS0_Pfi)
        .other          _Z9matrixAddPKfS0_Pfi,@"STO_CUDA_ENTRY STV_DEFAULT"
_Z9matrixAddPKfS0_Pfi:
.text._Z9matrixAddPKfS0_Pfi:
[----:B------:R-:W-:Y:S01]  /*0000*/  LDC R1, c[0x0][0x37c] ;  /* 0x0000df00ff017b82 */ /* 0x000fe20000000800 */
[----:B------:R-:W0:Y:S01]  /*0010*/  S2R R0, SR_CTAID.Y ;  /* 0x0000000000007919 */ /* 0x000e220000002600 */
[----:B------:R-:W0:Y:S06]  /*0020*/  LDCU UR6, c[0x0][0x364] ;  /* 0x00006c80ff0677ac */ /* 0x000e2c0008000800 */
[----:B------:R-:W1:Y:S01]  /*0030*/  LDC.64 R2, c[0x0][0x380] ;  /* 0x0000e000ff027b82 */ /* 0x000e620000000a00 */
[----:B------:R-:W0:Y:S01]  /*0040*/  S2R R7, SR_TID.Y ;  /* 0x0000000000077919 */ /* 0x000e220000002200 */
[----:B------:R-:W2:Y:S01]  /*0050*/  LDCU UR7, c[0x0][0x360] ;  /* 0x00006c00ff0777ac */ /* 0x000ea20008000800 */
[----:B------:R-:W2:Y:S01]  /*0060*/  S2R R6, SR_CTAID.X ;  /* 0x0000000000067919 */ /* 0x000ea20000002500 */
[----:B------:R-:W3:Y:S04]  /*0070*/  LDCU UR8, c[0x0][0x398] ;  /* 0x00007300ff0877ac */ /* 0x000ee80008000800 */
[----:B------:R-:W4:Y:S01]  /*0080*/  LDC.64 R4, c[0x0][0x388] ;  /* 0x0000e200ff047b82 */ /* 0x000f220000000a00 */
[----:B------:R-:W2:Y:S01]  /*0090*/  S2R R9, SR_TID.X ;  /* 0x0000000000097919 */ /* 0x000ea20000002100 */
[----:B------:R-:W5:Y:S01]  /*00a0*/  LDCU.64 UR4, c[0x0][0x358] ;  /* 0x00006b00ff0477ac */ /* 0x000f620008000a00 */
[----:B0-----:R-:W-:-:S02]  /*00b0*/  IMAD R0, R0, UR6, R7 ;  /* 0x0000000600007c24 */ /* 0x001fc4000f8e0207 */
[----:B--2---:R-:W-:-:S04]  /*00c0*/  IMAD R7, R6, UR7, R9 ;  /* 0x0000000706077c24 */ /* 0x004fc8000f8e0209 */
[----:B---3--:R-:W-:Y:S02]  /*00d0*/  IMAD R9, R0, UR8, R7 ;  /* 0x0000000800097c24 */ /* 0x008fe4000f8e0207 */
[----:B------:R-:W0:Y:S02]  /*00e0*/  LDC.64 R6, c[0x0][0x390] ;  /* 0x0000e400ff067b82 */ /* 0x000e240000000a00 */
[----:B-1----:R-:W-:-:S04]  /*00f0*/  IMAD.WIDE R2, R9, 0x4, R2 ;  /* 0x0000000409027825 */ /* 0x002fc800078e0202 */
[C---:B----4-:R-:W-:Y:S02]  /*0100*/  IMAD.WIDE R4, R9.reuse, 0x4, R4 ;  /* 0x0000000409047825 */ /* 0x050fe400078e0204 */
[----:B-----5:R-:W2:Y:S04]  /*0110*/  LDG.E R2, desc[UR4][R2.64] ;  /* 0x0000000402027981 */ /* 0x020ea8000c1e1900 */
[----:B------:R-:W2:Y:S01]  /*0120*/  LDG.E R5, desc[UR4][R4.64] ;  /* 0x0000000404057981 */ /* 0x000ea2000c1e1900 */
[----:B0-----:R-:W-:-:S04]  /*0130*/  IMAD.WIDE R6, R9, 0x4, R6 ;  /* 0x0000000409067825 */ /* 0x001fc800078e0206 */
[----:B--2---:R-:W-:-:S05]  /*0140*/  FADD R9, R2, R5 ;  /* 0x0000000502097221 */ /* 0x004fca0000000000 */
[----:B------:R-:W-:Y:S01]  /*0150*/  STG.E desc[UR4][R6.64], R9 ;  /* 0x0000000906007986 */ /* 0x000fe2000c101904 */
[----:B------:R-:W-:Y:S05]  /*0160*/  EXIT ;  /* 0x000000000000794d */ /* 0x000fea0003800000 */
.L_x_0:
[----:B------:R-:W-:-:S00]  /*0170*/  BRA `(.L_x_0) ;  /* 0xfffffffc00fc7947 */ /* 0x000fc0000383ffff */
[----:B------:R-:W-:-:S00]  /*0180*/  NOP ;  /* 0x0000000000007918 */ /* 0x000fc00000000000 */
[----:B------:R-:W-:-:S00]  /*0190*/  NOP ;  /* 0x0000000000007918 */ /* 0x000fc00000000000 */
[----:B------:R-:W-:-:S00]  /*01a0*/  NOP ;  /* 0x0000000000007918 */ /* 0x000fc00000000000 */
[----:B------:R-:W-:-:S00]  /*01b0*/  NOP ;  /* 0x0000000000007918 */ /* 0x000fc00000000000 */
[----:B------:R-:W-:-:S00]  /*01c0*/  NOP ;  /* 0x0000000000007918 */ /* 0x000fc00000000000 */
[----:B------:R-:W-:-:S00]  /*01d0*/  NOP ;  /* 0x0000000000007918 */ /* 0x000fc00000000000 */
[----:B------:R-:W-:-:S00]  /*01e0*/  NOP ;  /* 0x0000000000007918 */ /* 0x000fc00000000000 */
[----:B------:R-:W-:-:S00]  /*01f0*/  NOP ;  /* 0x0000000000007918 */ /* 0x000fc00000000000 */
.L_x_1:


//--------------------- .nv.shared.reserved.0     --------------------------
	.section	.nv.shared.reserved.0,"aw",@nobits
	.weak		__nv_reservedSMEM_offset_0_alias
	.size		__nv_reservedSMEM_offset_0_alias, 0, 64
	.other		__nv_reservedSMEM_offset_0_alias,@"STO_CUDA_RESERVED_SHARED STV_DEFAULT"
__nv_reservedSMEM_offset_0_alias:
	.zero		0
	.zero		64


//--------------------- .nv.constant0._Z9matrixAddPKfS0_Pfi --------------------------
	.section	.nv.constant0._Z9matrixAddPKfS0_Pfi,"a",@progbits
	.sectionflags	@""
	.align	4
.nv.constant0._Z9matrixAddPKfS0_Pfi:
	.zero		924


//--------------------- SYMBOLS --------------------------

	.type		.nv.reservedSmem.offset0,@object
	.size		.nv.reservedSmem.offset0,0x4
